//
// Generated by NVIDIA NVVM Compiler
//
// Compiler Build ID: CL-36424714
// Cuda compilation tools, release 13.0, V13.0.88
// Based on NVVM 20.0.0
//

.version 9.0
.target sm_100
.address_size 64

	// .globl	_Z31gpu_stencil2D_4pt_hack5_cp_rowsPdS_S_iii

.visible .entry _Z31gpu_stencil2D_4pt_hack5_cp_rowsPdS_S_iii(
	.param .u64 .ptr .align 1 _Z31gpu_stencil2D_4pt_hack5_cp_rowsPdS_S_iii_param_0,
	.param .u64 .ptr .align 1 _Z31gpu_stencil2D_4pt_hack5_cp_rowsPdS_S_iii_param_1,
	.param .u64 .ptr .align 1 _Z31gpu_stencil2D_4pt_hack5_cp_rowsPdS_S_iii_param_2,
	.param .u32 _Z31gpu_stencil2D_4pt_hack5_cp_rowsPdS_S_iii_param_3,
	.param .u32 _Z31gpu_stencil2D_4pt_hack5_cp_rowsPdS_S_iii_param_4,
	.param .u32 _Z31gpu_stencil2D_4pt_hack5_cp_rowsPdS_S_iii_param_5
)
{
	.reg .pred 	%p<3>;
	.reg .b32 	%r<16>;
	.reg .b64 	%rd<12>;
	.reg .b64 	%fd<3>;

	ld.param.u64 	%rd3, [_Z31gpu_stencil2D_4pt_hack5_cp_rowsPdS_S_iii_param_0];
	ld.param.u64 	%rd4, [_Z31gpu_stencil2D_4pt_hack5_cp_rowsPdS_S_iii_param_2];
	ld.param.u32 	%r3, [_Z31gpu_stencil2D_4pt_hack5_cp_rowsPdS_S_iii_param_3];
	ld.param.u32 	%r4, [_Z31gpu_stencil2D_4pt_hack5_cp_rowsPdS_S_iii_param_4];
	ld.param.u32 	%r5, [_Z31gpu_stencil2D_4pt_hack5_cp_rowsPdS_S_iii_param_5];
	mov.u32 	%r6, %ctaid.y;
	mul.lo.s32 	%r1, %r3, %r6;
	mov.u32 	%r7, %ntid.x;
	mov.u32 	%r8, %ctaid.x;
	mov.u32 	%r9, %tid.x;
	mad.lo.s32 	%r2, %r7, %r8, %r9;
	setp.ge.s32 	%p1, %r2, %r5;
	@%p1 bra 	$L__BB0_3;
	add.s32 	%r10, %r1, 1;
	setp.ge.s32 	%p2, %r10, %r4;
	cvta.to.global.u64 	%rd5, %rd3;
	cvta.to.global.u64 	%rd6, %rd4;
	mad.lo.s32 	%r11, %r5, %r1, %r2;
	mul.wide.s32 	%rd7, %r11, 8;
	add.s64 	%rd1, %rd5, %rd7;
	ld.global.f64 	%fd1, [%rd1];
	div.s32 	%r12, %r1, %r3;
	mul.lo.s32 	%r13, %r5, %r12;
	shl.b32 	%r14, %r13, 1;
	add.s32 	%r15, %r2, %r14;
	mul.wide.s32 	%rd8, %r15, 8;
	add.s64 	%rd2, %rd6, %rd8;
	st.global.f64 	[%rd2], %fd1;
	@%p2 bra 	$L__BB0_3;
	mul.wide.s32 	%rd9, %r5, 8;
	add.s64 	%rd10, %rd1, %rd9;
	ld.global.f64 	%fd2, [%rd10];
	add.s64 	%rd11, %rd2, %rd9;
	st.global.f64 	[%rd11], %fd2;
$L__BB0_3:
	bar.sync 	0;
	ret;

}


// ===== COMPILED SASS (sm_100) =====

	.target	sm_100

	.elftype	@"ET_EXEC"


//--------------------- .note.nv.tkinfo           --------------------------
	.section	.note.nv.tkinfo,"",@"SHT_NOTE"
	.sectionflags	@"SHF_NOTE_NV_TKINFO"
	.tkinfo
        /*0018*/ 	.word	0x00000002
        /*0030*/ 	.string	""
        /*0030*/ 	.string	"ptxas"
        /*0030*/ 	.string	"Cuda compilation tools, release 13.0, V13.0.88"
        /*0030*/ 	.string	"Build cuda_13.0.r13.0/compiler.36424714_0"
        /*0030*/ 	.string	"-arch sm_100 -m 64 "



//--------------------- .note.nv.cuinfo           --------------------------
	.section	.note.nv.cuinfo,"",@"SHT_NOTE"
	.sectionflags	@"SHF_NOTE_NV_CUINFO"
        /*0018*/ 	.short	0x0002
        /*001a*/ 	.short	0x0064
        /*001c*/ 	.short	0x0082
	.zero		2


//--------------------- .nv.info                  --------------------------
	.section	.nv.info,"",@"SHT_CUDA_INFO"
	.align	4


	//----- nvinfo : EIATTR_REGCOUNT
	.align		4
        /*0000*/ 	.byte	0x04, 0x2f
        /*0002*/ 	.short	(.L_1 - .L_0)
	.align		4
.L_0:
        /*0004*/ 	.word	index@(_Z31gpu_stencil2D_4pt_hack5_cp_rowsPdS_S_iii)
        /*0008*/ 	.word	0x00000012


	//----- nvinfo : EIATTR_FRAME_SIZE
	.align		4
.L_1:
        /*000c*/ 	.byte	0x04, 0x11
        /*000e*/ 	.short	(.L_3 - .L_2)
	.align		4
.L_2:
        /*0010*/ 	.word	index@(_Z31gpu_stencil2D_4pt_hack5_cp_rowsPdS_S_iii)
        /*0014*/ 	.word	0x00000000


	//----- nvinfo : EIATTR_MIN_STACK_SIZE
	.align		4
.L_3:
        /*0018*/ 	.byte	0x04, 0x12
        /*001a*/ 	.short	(.L_5 - .L_4)
	.align		4
.L_4:
        /*001c*/ 	.word	index@(_Z31gpu_stencil2D_4pt_hack5_cp_rowsPdS_S_iii)
        /*0020*/ 	.word	0x00000000
.L_5:


//--------------------- .nv.compat                --------------------------
	.section	.nv.compat,"",@"SHT_CUDA_COMPAT_INFO"
	.align	4
        /*0000*/ 	.byte	0x02, 0x09, 0x00, 0x00, 0x02, 0x02, 0x01, 0x00, 0x02, 0x05, 0x05, 0x00, 0x03, 0x07, 0x01, 0x01
        /*0010*/ 	.byte	0x02, 0x03, 0x00, 0x00, 0x02, 0x06, 0x01, 0x00, 0x04, 0x0b, 0x08, 0x00, 0x09, 0x00, 0x00, 0x00
        /*0020*/ 	.byte	0x00, 0x00, 0x00, 0x00


//--------------------- .nv.info._Z31gpu_stencil2D_4pt_hack5_cp_rowsPdS_S_iii --------------------------
	.section	.nv.info._Z31gpu_stencil2D_4pt_hack5_cp_rowsPdS_S_iii,"",@"SHT_CUDA_INFO"
	.sectionflags	@""
	.align	4


	//----- nvinfo : EIATTR_CUDA_API_VERSION
	.align		4
        /*0000*/ 	.byte	0x04, 0x37
        /*0002*/ 	.short	(.L_7 - .L_6)
.L_6:
        /*0004*/ 	.word	0x00000082


	//----- nvinfo : EIATTR_KPARAM_INFO
	.align		4
.L_7:
        /*0008*/ 	.byte	0x04, 0x17
        /*000a*/ 	.short	(.L_9 - .L_8)
.L_8:
        /*000c*/ 	.word	0x00000000
        /*0010*/ 	.short	0x0005
        /*0012*/ 	.short	0x0020
        /*0014*/ 	.byte	0x00, 0xf0, 0x11, 0x00


	//----- nvinfo : EIATTR_KPARAM_INFO
	.align		4
.L_9:
        /*0018*/ 	.byte	0x04, 0x17
        /*001a*/ 	.short	(.L_11 - .L_10)
.L_10:
        /*001c*/ 	.word	0x00000000
        /*0020*/ 	.short	0x0004
        /*0022*/ 	.short	0x001c
        /*0024*/ 	.byte	0x00, 0xf0, 0x11, 0x00


	//----- nvinfo : EIATTR_KPARAM_INFO
	.align		4
.L_11:
        /*0028*/ 	.byte	0x04, 0x17
        /*002a*/ 	.short	(.L_13 - .L_12)
.L_12:
        /*002c*/ 	.word	0x00000000
        /*0030*/ 	.short	0x0003
        /*0032*/ 	.short	0x0018
        /*0034*/ 	.byte	0x00, 0xf0, 0x11, 0x00


	//----- nvinfo : EIATTR_KPARAM_INFO
	.align		4
.L_13:
        /*0038*/ 	.byte	0x04, 0x17
        /*003a*/ 	.short	(.L_15 - .L_14)
.L_14:
        /*003c*/ 	.word	0x00000000
        /*0040*/ 	.short	0x0002
        /*0042*/ 	.short	0x0010
        /*0044*/ 	.byte	0x00, 0xf5, 0x21, 0x00


	//----- nvinfo : EIATTR_KPARAM_INFO
	.align		4
.L_15:
        /*0048*/ 	.byte	0x04, 0x17
        /*004a*/ 	.short	(.L_17 - .L_16)
.L_16:
        /*004c*/ 	.word	0x00000000
        /*0050*/ 	.short	0x0001
        /*0052*/ 	.short	0x0008
        /*0054*/ 	.byte	0x00, 0xf5, 0x21, 0x00


	//----- nvinfo : EIATTR_KPARAM_INFO
	.align		4
.L_17:
        /*0058*/ 	.byte	0x04, 0x17
        /*005a*/ 	.short	(.L_19 - .L_18)
.L_18:
        /*005c*/ 	.word	0x00000000
        /*0060*/ 	.short	0x0000
        /*0062*/ 	.short	0x0000
        /*0064*/ 	.byte	0x00, 0xf5, 0x21, 0x00


	//----- nvinfo : EIATTR_SPARSE_MMA_MASK
	.align		4
.L_19:
        /*0068*/ 	.byte	0x03, 0x50
        /*006a*/ 	.short	0x0000


	//----- nvinfo : EIATTR_MAXREG_COUNT
	.align		4
        /*006c*/ 	.byte	0x03, 0x1b
        /*006e*/ 	.short	0x00ff


	//----- nvinfo : EIATTR_NUM_BARRIERS
	.align		4
        /*0070*/ 	.byte	0x02, 0x4c
        /*0072*/ 	.byte	0x01
	.zero		1


	//----- nvinfo : EIATTR_MERCURY_ISA_VERSION
	.align		4
        /*0074*/ 	.byte	0x03, 0x5f
        /*0076*/ 	.short	0x0101


	//----- nvinfo : EIATTR_VRC_CTA_INIT_COUNT
	.align		4
        /*0078*/ 	.byte	0x02, 0x4a
	.zero		1
	.zero		1


	//----- nvinfo : EIATTR_EXIT_INSTR_OFFSETS
	.align		4
        /*007c*/ 	.byte	0x04, 0x1c
        /*007e*/ 	.short	(.L_21 - .L_20)


	//   ....[0]....
.L_20:
        /*0080*/ 	.word	0x00000370


	//----- nvinfo : EIATTR_CRS_STACK_SIZE
	.align		4
.L_21:
        /*0084*/ 	.byte	0x04, 0x1e
        /*0086*/ 	.short	(.L_23 - .L_22)
.L_22:
        /*0088*/ 	.word	0x00000000


	//----- nvinfo : EIATTR_CBANK_PARAM_SIZE
	.align		4
.L_23:
        /*008c*/ 	.byte	0x03, 0x19
        /*008e*/ 	.short	0x0024


	//----- nvinfo : EIATTR_PARAM_CBANK
	.align		4
        /*0090*/ 	.byte	0x04, 0x0a
        /*0092*/ 	.short	(.L_25 - .L_24)
	.align		4
.L_24:
        /*0094*/ 	.word	index@(.nv.constant0._Z31gpu_stencil2D_4pt_hack5_cp_rowsPdS_S_iii)
        /*0098*/ 	.short	0x0380
        /*009a*/ 	.short	0x0024


	//----- nvinfo : EIATTR_SW_WAR
	.align		4
.L_25:
        /*009c*/ 	.byte	0x04, 0x36
        /*009e*/ 	.short	(.L_27 - .L_26)
.L_26:
        /*00a0*/ 	.word	0x00000008
.L_27:


//--------------------- .nv.callgraph             --------------------------
	.section	.nv.callgraph,"",@"SHT_CUDA_CALLGRAPH"
	.align	4
	.sectionentsize	8
	.align		4
        /*0000*/ 	.word	0x00000000
	.align		4
        /*0004*/ 	.word	0xffffffff
	.align		4
        /*0008*/ 	.word	0x00000000
	.align		4
        /*000c*/ 	.word	0xfffffffe
	.align		4
        /*0010*/ 	.word	0x00000000
	.align		4
        /*0014*/ 	.word	0xfffffffd
	.align		4
        /*0018*/ 	.word	0x00000000
	.align		4
        /*001c*/ 	.word	0xfffffffc


//--------------------- .text._Z31gpu_stencil2D_4pt_hack5_cp_rowsPdS_S_iii --------------------------
	.section	.text._Z31gpu_stencil2D_4pt_hack5_cp_rowsPdS_S_iii,"ax",@progbits
	.align	128
        .global         _Z31gpu_stencil2D_4pt_hack5_cp_rowsPdS_S_iii
        .type           _Z31gpu_stencil2D_4pt_hack5_cp_rowsPdS_S_iii,@function
        .size           _Z31gpu_stencil2D_4pt_hack5_cp_rowsPdS_S_iii,(.L_x_3 - _Z31gpu_stencil2D_4pt_hack5_cp_rowsPdS_S_iii)
        .other          _Z31gpu_stencil2D_4pt_hack5_cp_rowsPdS_S_iii,@"STO_CUDA_ENTRY STV_DEFAULT"
_Z31gpu_stencil2D_4pt_hack5_cp_rowsPdS_S_iii:
.text._Z31gpu_stencil2D_4pt_hack5_cp_rowsPdS_S_iii:
[----:B------:R-:W-:Y:S01]  /*0000*/  LDC R1, c[0x0][0x37c] ;  /* 0x0000df00ff017b82 */ /* 0x000fe20000000800 */
[----:B------:R-:W0:Y:S07]  /*0010*/  S2R R6, SR_CTAID.X ;  /* 0x0000000000067919 */ /* 0x000e2e0000002500 */
[----:B------:R-:W1:Y:S01]  /*0020*/  LDC R7, c[0x0][0x3a0] ;  /* 0x0000e800ff077b82 */ /* 0x000e620000000800 */
[----:B------:R-:W0:Y:S01]  /*0030*/  LDCU UR4, c[0x0][0x360] ;  /* 0x00006c00ff0477ac */ /* 0x000e220008000800 */
[----:B------:R-:W-:Y:S01]  /*0040*/  BSSY.RECONVERGENT B0, `(.L_x_0) ;  /* 0x0000031000007945 */ /* 0x000fe20003800200 */
[----:B------:R-:W0:Y:S02]  /*0050*/  S2R R3, SR_TID.X ;  /* 0x0000000000037919 */ /* 0x000e240000002100 */
[----:B0-----:R-:W-:-:S05]  /*0060*/  IMAD R6, R6, UR4, R3 ;  /* 0x0000000406067c24 */ /* 0x001fca000f8e0203 */
[----:B-1----:R-:W-:-:S13]  /*0070*/  ISETP.GE.AND P0, PT, R6, R7, PT ;  /* 0x000000070600720c */ /* 0x002fda0003f06270 */
[----:B------:R-:W-:Y:S05]  /*0080*/  @P0 BRA `(.L_x_1) ;  /* 0x0000000000b00947 */ /* 0x000fea0003800000 */
[----:B------:R-:W0:Y:S01]  /*0090*/  S2UR UR6, SR_CTAID.Y ;  /* 0x00000000000679c3 */ /* 0x000e220000002600 */
[----:B------:R-:W1:Y:S07]  /*00a0*/  LDCU.64 UR4, c[0x0][0x358] ;  /* 0x00006b00ff0477ac */ /* 0x000e6e0008000a00 */
[----:B------:R-:W0:Y:S08]  /*00b0*/  LDC R9, c[0x0][0x398] ;  /* 0x0000e600ff097b82 */ /* 0x000e300000000800 */
[----:B------:R-:W2:Y:S01]  /*00c0*/  LDC.64 R2, c[0x0][0x380] ;  /* 0x0000e000ff027b82 */ /* 0x000ea20000000a00 */
[----:B0-----:R-:W-:Y:S01]  /*00d0*/  IMAD R0, R9, UR6, RZ ;  /* 0x0000000609007c24 */ /* 0x001fe2000f8e02ff */
[----:B------:R-:W-:Y:S01]  /*00e0*/  IABS R13, R9 ;  /* 0x00000009000d7213 */ /* 0x000fe20000000000 */
[----:B------:R-:W0:Y:S02]  /*00f0*/  LDCU UR6, c[0x0][0x39c] ;  /* 0x00007380ff0677ac */ /* 0x000e240008000800 */
[----:B------:R-:W-:-:S04]  /*0100*/  IMAD R5, R0, R7, R6 ;  /* 0x0000000700057224 */ /* 0x000fc800078e0206 */
[----:B--2---:R-:W-:-:S05]  /*0110*/  IMAD.WIDE R2, R5, 0x8, R2 ;  /* 0x0000000805027825 */ /* 0x004fca00078e0202 */
[----:B-1----:R-:W2:Y:S01]  /*0120*/  LDG.E.64 R4, desc[UR4][R2.64] ;  /* 0x0000000402047981 */ /* 0x002ea2000c1e1b00 */
[----:B------:R-:W1:Y:S01]  /*0130*/  I2F.RP R8, R13 ;  /* 0x0000000d00087306 */ /* 0x000e620000209400 */
[----:B------:R-:W-:-:S07]  /*0140*/  IABS R14, R0 ;  /* 0x00000000000e7213 */ /* 0x000fce0000000000 */
[----:B-1----:R-:W1:Y:S02]  /*0150*/  MUFU.RCP R8, R8 ;  /* 0x0000000800087308 */ /* 0x002e640000001000 */
[----:B-1----:R-:W-:-:S06]  /*0160*/  IADD3 R10, PT, PT, R8, 0xffffffe, RZ ;  /* 0x0ffffffe080a7810 */ /* 0x002fcc0007ffe0ff */
[----:B------:R1:W3:Y:S02]  /*0170*/  F2I.FTZ.U32.TRUNC.NTZ R11, R10 ;  /* 0x0000000a000b7305 */ /* 0x0002e4000021f000 */
[----:B-1----:R-:W-:Y:S02]  /*0180*/  HFMA2 R10, -RZ, RZ, 0, 0 ;  /* 0x00000000ff0a7431 */ /* 0x002fe400000001ff */
[----:B---3--:R-:W-:-:S04]  /*0190*/  IMAD.MOV R12, RZ, RZ, -R11 ;  /* 0x000000ffff0c7224 */ /* 0x008fc800078e0a0b */
[----:B------:R-:W-:-:S04]  /*01a0*/  IMAD R15, R12, R13, RZ ;  /* 0x0000000d0c0f7224 */ /* 0x000fc800078e02ff */
[----:B------:R-:W-:-:S06]  /*01b0*/  IMAD.HI.U32 R11, R11, R15, R10 ;  /* 0x0000000f0b0b7227 */ /* 0x000fcc00078e000a */
[----:B------:R-:W-:Y:S02]  /*01c0*/  IMAD.HI.U32 R12, R11, R14, RZ ;  /* 0x0000000e0b0c7227 */ /* 0x000fe400078e00ff */
[----:B------:R-:W1:Y:S02]  /*01d0*/  LDC.64 R10, c[0x0][0x390] ;  /* 0x0000e400ff0a7b82 */ /* 0x000e640000000a00 */
[----:B------:R-:W-:-:S04]  /*01e0*/  IMAD.MOV R8, RZ, RZ, -R12 ;  /* 0x000000ffff087224 */ /* 0x000fc800078e0a0c */
[----:B------:R-:W-:-:S05]  /*01f0*/  IMAD R8, R13, R8, R14 ;  /* 0x000000080d087224 */ /* 0x000fca00078e020e */
[----:B------:R-:W-:-:S13]  /*0200*/  ISETP.GT.U32.AND P2, PT, R13, R8, PT ;  /* 0x000000080d00720c */ /* 0x000fda0003f44070 */
[-C--:B------:R-:W-:Y:S01]  /*0210*/  @!P2 IADD3 R8, PT, PT, R8, -R13.reuse, RZ ;  /* 0x8000000d0808a210 */ /* 0x080fe20007ffe0ff */
[----:B------:R-:W-:Y:S01]  /*0220*/  @!P2 VIADD R12, R12, 0x1 ;  /* 0x000000010c0ca836 */ /* 0x000fe20000000000 */
[----:B------:R-:W-:Y:S02]  /*0230*/  ISETP.NE.AND P2, PT, R9, RZ, PT ;  /* 0x000000ff0900720c */ /* 0x000fe40003f45270 */
[----:B------:R-:W-:Y:S02]  /*0240*/  ISETP.GE.U32.AND P0, PT, R8, R13, PT ;  /* 0x0000000d0800720c */ /* 0x000fe40003f06070 */
[C---:B------:R-:W-:Y:S02]  /*0250*/  LOP3.LUT R8, R0.reuse, R9, RZ, 0x3c, !PT ;  /* 0x0000000900087212 */ /* 0x040fe400078e3cff */
[----:B------:R-:W-:Y:S02]  /*0260*/  IADD3 R0, PT, PT, R0, 0x1, RZ ;  /* 0x0000000100007810 */ /* 0x000fe40007ffe0ff */
[----:B------:R-:W-:-:S07]  /*0270*/  ISETP.GE.AND P1, PT, R8, RZ, PT ;  /* 0x000000ff0800720c */ /* 0x000fce0003f26270 */
[----:B------:R-:W-:Y:S02]  /*0280*/  @P0 IADD3 R12, PT, PT, R12, 0x1, RZ ;  /* 0x000000010c0c0810 */ /* 0x000fe40007ffe0ff */
[----:B0-----:R-:W-:-:S04]  /*0290*/  ISETP.GE.AND P0, PT, R0, UR6, PT ;  /* 0x0000000600007c0c */ /* 0x001fc8000bf06270 */
[----:B------:R-:W-:Y:S01]  /*02a0*/  @!P1 IMAD.MOV R12, RZ, RZ, -R12 ;  /* 0x000000ffff0c9224 */ /* 0x000fe200078e0a0c */
[----:B------:R-:W-:-:S05]  /*02b0*/  @!P2 LOP3.LUT R12, RZ, R9, RZ, 0x33, !PT ;  /* 0x00000009ff0ca212 */ /* 0x000fca00078e33ff */
[----:B------:R-:W-:-:S05]  /*02c0*/  IMAD R9, R12, R7, RZ ;  /* 0x000000070c097224 */ /* 0x000fca00078e02ff */
[----:B------:R-:W-:-:S05]  /*02d0*/  LEA R9, R9, R6, 0x1 ;  /* 0x0000000609097211 */ /* 0x000fca00078e08ff */
[----:B-1----:R-:W-:-:S05]  /*02e0*/  IMAD.WIDE R10, R9, 0x8, R10 ;  /* 0x00000008090a7825 */ /* 0x002fca00078e020a */
[----:B--2---:R0:W-:Y:S01]  /*02f0*/  STG.E.64 desc[UR4][R10.64], R4 ;  /* 0x000000040a007986 */ /* 0x0041e2000c101b04 */
[----:B------:R-:W-:Y:S05]  /*0300*/  @P0 BRA `(.L_x_1) ;  /* 0x0000000000100947 */ /* 0x000fea0003800000 */
[----:B------:R-:W-:-:S06]  /*0310*/  IMAD.WIDE R2, R7, 0x8, R2 ;  /* 0x0000000807027825 */ /* 0x000fcc00078e0202 */
[----:B------:R-:W2:Y:S01]  /*0320*/  LDG.E.64 R2, desc[UR4][R2.64] ;  /* 0x0000000402027981 */ /* 0x000ea2000c1e1b00 */
[----:B0-----:R-:W-:-:S05]  /*0330*/  IMAD.WIDE R4, R7, 0x8, R10 ;  /* 0x0000000807047825 */ /* 0x001fca00078e020a */
[----:B--2---:R1:W-:Y:S02]  /*0340*/  STG.E.64 desc[UR4][R4.64], R2 ;  /* 0x0000000204007986 */ /* 0x0043e4000c101b04 */
.L_x_1:
[----:B------:R-:W-:Y:S05]  /*0350*/  BSYNC.RECONVERGENT B0 ;  /* 0x0000000000007941 */ /* 0x000fea0003800200 */
.L_x_0:
[----:B------:R-:W-:Y:S06]  /*0360*/  BAR.SYNC.DEFER_BLOCKING 0x0 ;  /* 0x0000000000007b1d */ /* 0x000fec0000010000 */
[----:B------:R-:W-:Y:S05]  /*0370*/  EXIT ;  /* 0x000000000000794d */ /* 0x000fea0003800000 */
.L_x_2:
[----:B------:R-:W-:-:S00]  /*0380*/  BRA `(.L_x_2) ;  /* 0xfffffffc00fc7947 */ /* 0x000fc0000383ffff */
[----:B------:R-:W-:-:S00]  /*0390*/  NOP ;  /* 0x0000000000007918 */ /* 0x000fc00000000000 */
        /* <DEDUP_REMOVED lines=14> */
.L_x_3:


//--------------------- .nv.shared.reserved.0     --------------------------
	.section	.nv.shared.reserved.0,"aw",@nobits
	.weak		__nv_reservedSMEM_offset_0_alias
	.size		__nv_reservedSMEM_offset_0_alias, 0, 64
	.other		__nv_reservedSMEM_offset_0_alias,@"STO_CUDA_RESERVED_SHARED STV_DEFAULT"
__nv_reservedSMEM_offset_0_alias:
	.zero		0
	.zero		64


//--------------------- .nv.constant0._Z31gpu_stencil2D_4pt_hack5_cp_rowsPdS_S_iii --------------------------
	.section	.nv.constant0._Z31gpu_stencil2D_4pt_hack5_cp_rowsPdS_S_iii,"a",@progbits
	.sectionflags	@""
	.align	4
.nv.constant0._Z31gpu_stencil2D_4pt_hack5_cp_rowsPdS_S_iii:
	.zero		932


//--------------------- SYMBOLS --------------------------

	.type		.nv.reservedSmem.offset0,@object
	.size		.nv.reservedSmem.offset0,0x4
